//
// Generated by NVIDIA NVVM Compiler
//
// Compiler Build ID: CL-36424714
// Cuda compilation tools, release 13.0, V13.0.88
// Based on NVVM 20.0.0
//

.version 9.0
.target sm_100
.address_size 64

	// .globl	_Z6kernelv
.extern .func  (.param .b32 func_retval0) vprintf
(
	.param .b64 vprintf_param_0,
	.param .b64 vprintf_param_1
)
;
.global .align 1 .b8 $str[18] = {72, 101, 108, 108, 111, 32, 87, 111, 114, 108, 100, 32, 67, 117, 100, 97, 10};

.visible .entry _Z6kernelv()
{
	.reg .b32 	%r<3>;
	.reg .b64 	%rd<3>;

	mov.u64 	%rd1, $str;
	cvta.global.u64 	%rd2, %rd1;
	{ // callseq 0, 0
	.param .b64 param0;
	st.param.b64 	[param0], %rd2;
	.param .b64 param1;
	st.param.b64 	[param1], 0;
	.param .b32 retval0;
	call.uni (retval0), 
	vprintf, 
	(
	param0, 
	param1
	);
	ld.param.b32 	%r1, [retval0];
	} // callseq 0
	ret;

}


// ===== COMPILED SASS (sm_100) =====

	.target	sm_100

	.elftype	@"ET_EXEC"


//--------------------- .note.nv.tkinfo           --------------------------
	.section	.note.nv.tkinfo,"",@"SHT_NOTE"
	.sectionflags	@"SHF_NOTE_NV_TKINFO"
	.tkinfo
        /*0018*/ 	.word	0x00000002
        /*0030*/ 	.string	""
        /*0030*/ 	.string	"ptxas"
        /*0030*/ 	.string	"Cuda compilation tools, release 13.0, V13.0.88"
        /*0030*/ 	.string	"Build cuda_13.0.r13.0/compiler.36424714_0"
        /*0030*/ 	.string	"-arch sm_100 -m 64 "



//--------------------- .note.nv.cuinfo           --------------------------
	.section	.note.nv.cuinfo,"",@"SHT_NOTE"
	.sectionflags	@"SHF_NOTE_NV_CUINFO"
        /*0018*/ 	.short	0x0002
        /*001a*/ 	.short	0x0064
        /*001c*/ 	.short	0x0082
	.zero		2


//--------------------- .nv.info                  --------------------------
	.section	.nv.info,"",@"SHT_CUDA_INFO"
	.align	4


	//----- nvinfo : EIATTR_REGCOUNT
	.align		4
        /*0000*/ 	.byte	0x04, 0x2f
        /*0002*/ 	.short	(.L_2 - .L_1)
	.align		4
.L_1:
        /*0004*/ 	.word	index@(_Z6kernelv)
        /*0008*/ 	.word	0x00000018


	//----- nvinfo : EIATTR_FRAME_SIZE
	.align		4
.L_2:
        /*000c*/ 	.byte	0x04, 0x11
        /*000e*/ 	.short	(.L_4 - .L_3)
	.align		4
.L_3:
        /*0010*/ 	.word	index@(_Z6kernelv)
        /*0014*/ 	.word	0x00000000


	//----- nvinfo : EIATTR_MIN_STACK_SIZE
	.align		4
.L_4:
        /*0018*/ 	.byte	0x04, 0x12
        /*001a*/ 	.short	(.L_6 - .L_5)
	.align		4
.L_5:
        /*001c*/ 	.word	index@(_Z6kernelv)
        /*0020*/ 	.word	0x00000000
.L_6:


//--------------------- .nv.compat                --------------------------
	.section	.nv.compat,"",@"SHT_CUDA_COMPAT_INFO"
	.align	4
        /*0000*/ 	.byte	0x02, 0x09, 0x00, 0x00, 0x02, 0x02, 0x01, 0x00, 0x02, 0x05, 0x05, 0x00, 0x03, 0x07, 0x01, 0x01
        /*0010*/ 	.byte	0x02, 0x03, 0x00, 0x00, 0x02, 0x06, 0x01, 0x00, 0x04, 0x0b, 0x08, 0x00, 0x09, 0x00, 0x00, 0x00
        /*0020*/ 	.byte	0x00, 0x00, 0x00, 0x00


//--------------------- .nv.info._Z6kernelv       --------------------------
	.section	.nv.info._Z6kernelv,"",@"SHT_CUDA_INFO"
	.sectionflags	@""
	.align	4


	//----- nvinfo : EIATTR_CUDA_API_VERSION
	.align		4
        /*0000*/ 	.byte	0x04, 0x37
        /*0002*/ 	.short	(.L_8 - .L_7)
.L_7:
        /*0004*/ 	.word	0x00000082


	//----- nvinfo : EIATTR_SPARSE_MMA_MASK
	.align		4
.L_8:
        /*0008*/ 	.byte	0x03, 0x50
        /*000a*/ 	.short	0x0000


	//----- nvinfo : EIATTR_MAXREG_COUNT
	.align		4
        /*000c*/ 	.byte	0x03, 0x1b
        /*000e*/ 	.short	0x00ff


	//----- nvinfo : EIATTR_EXTERNS
	.align		4
        /*0010*/ 	.byte	0x04, 0x0f
        /*0012*/ 	.short	(.L_10 - .L_9)


	//   ....[0]....
	.align		4
.L_9:
        /*0014*/ 	.word	index@(vprintf)


	//----- nvinfo : EIATTR_MERCURY_ISA_VERSION
	.align		4
.L_10:
        /*0018*/ 	.byte	0x03, 0x5f
        /*001a*/ 	.short	0x0101


	//----- nvinfo : EIATTR_VRC_CTA_INIT_COUNT
	.align		4
        /*001c*/ 	.byte	0x02, 0x4a
	.zero		1
	.zero		1


	//----- nvinfo : EIATTR_SYSCALL_OFFSETS
	.align		4
        /*0020*/ 	.byte	0x04, 0x46
        /*0022*/ 	.short	(.L_12 - .L_11)


	//   ....[0]....
.L_11:
        /*0024*/ 	.word	0x00000080


	//----- nvinfo : EIATTR_EXIT_INSTR_OFFSETS
	.align		4
.L_12:
        /*0028*/ 	.byte	0x04, 0x1c
        /*002a*/ 	.short	(.L_14 - .L_13)


	//   ....[0]....
.L_13:
        /*002c*/ 	.word	0x00000090


	//----- nvinfo : EIATTR_SW_WAR
	.align		4
.L_14:
        /*0030*/ 	.byte	0x04, 0x36
        /*0032*/ 	.short	(.L_16 - .L_15)
.L_15:
        /*0034*/ 	.word	0x00000008
.L_16:


//--------------------- .nv.callgraph             --------------------------
	.section	.nv.callgraph,"",@"SHT_CUDA_CALLGRAPH"
	.align	4
	.sectionentsize	8
	.align		4
        /*0000*/ 	.word	0x00000000
	.align		4
        /*0004*/ 	.word	0xffffffff
	.align		4
        /*0008*/ 	.word	index@(_Z6kernelv)
	.align		4
        /*000c*/ 	.word	index@(vprintf)
	.align		4
        /*0010*/ 	.word	0x00000000
	.align		4
        /*0014*/ 	.word	0xfffffffe
	.align		4
        /*0018*/ 	.word	0x00000000
	.align		4
        /*001c*/ 	.word	0xfffffffd
	.align		4
        /*0020*/ 	.word	0x00000000
	.align		4
        /*0024*/ 	.word	0xfffffffc


//--------------------- .nv.constant4             --------------------------
	.section	.nv.constant4,"a",@progbits
	.align	8
	.align		8
.nv.constant4:
        /*0000*/ 	.dword	vprintf
	.align		8
        /*0008*/ 	.dword	$str


//--------------------- .text._Z6kernelv          --------------------------
	.section	.text._Z6kernelv,"ax",@progbits
	.align	128
        .global         _Z6kernelv
        .type           _Z6kernelv,@function
        .size           _Z6kernelv,(.L_x_2 - _Z6kernelv)
        .other          _Z6kernelv,@"STO_CUDA_ENTRY STV_DEFAULT"
_Z6kernelv:
.text._Z6kernelv:
[----:B------:R-:W0:Y:S01]  /*0000*/  LDC R1, c[0x0][0x37c] ;  /* 0x0000df00ff017b82 */ /* 0x000e220000000800 */
[----:B------:R-:W-:Y:S01]  /*0010*/  MOV R0, 0x0 ;  /* 0x0000000000007802 */ /* 0x000fe20000000f00 */
[----:B------:R-:W1:Y:S01]  /*0020*/  LDCU.64 UR4, c[0x4][0x8] ;  /* 0x01000100ff0477ac */ /* 0x000e620008000a00 */
[----:B------:R-:W-:-:S05]  /*0030*/  CS2R R6, SRZ ;  /* 0x0000000000067805 */ /* 0x000fca000001ff00 */
[----:B------:R2:W3:Y:S01]  /*0040*/  LDC.64 R2, c[0x4][R0] ;  /* 0x0100000000027b82 */ /* 0x0004e20000000a00 */
[----:B-1----:R-:W-:Y:S02]  /*0050*/  IMAD.U32 R4, RZ, RZ, UR4 ;  /* 0x00000004ff047e24 */ /* 0x002fe4000f8e00ff */
[----:B--2---:R-:W-:-:S07]  /*0060*/  IMAD.U32 R5, RZ, RZ, UR5 ;  /* 0x00000005ff057e24 */ /* 0x004fce000f8e00ff */
[----:B------:R-:W-:-:S07]  /*0070*/  LEPC R20, `(.L_x_0) ;  /* 0x000000001014794e */ /* 0x000fce0000000000 */
[----:B0--3--:R-:W-:Y:S05]  /*0080*/  CALL.ABS.NOINC R2 ;  /* 0x0000000002007343 */ /* 0x009fea0003c00000 */
.L_x_0:
[----:B------:R-:W-:Y:S05]  /*0090*/  EXIT ;  /* 0x000000000000794d */ /* 0x000fea0003800000 */
.L_x_1:
[----:B------:R-:W-:-:S00]  /*00a0*/  BRA `(.L_x_1) ;  /* 0xfffffffc00fc7947 */ /* 0x000fc0000383ffff */
[----:B------:R-:W-:-:S00]  /*00b0*/  NOP ;  /* 0x0000000000007918 */ /* 0x000fc00000000000 */
        /* <DEDUP_REMOVED lines=12> */
.L_x_2:


//--------------------- .nv.global.init           --------------------------
	.section	.nv.global.init,"aw",@progbits
.nv.global.init:
	.type		$str,@object
	.size		$str,(.L_0 - $str)
$str:
        /*0000*/ 	.byte	0x48, 0x65, 0x6c, 0x6c, 0x6f, 0x20, 0x57, 0x6f, 0x72, 0x6c, 0x64, 0x20, 0x43, 0x75, 0x64, 0x61
        /*0010*/ 	.byte	0x0a, 0x00
.L_0:


//--------------------- .nv.shared.reserved.0     --------------------------
	.section	.nv.shared.reserved.0,"aw",@nobits
	.weak		__nv_reservedSMEM_offset_0_alias
	.size		__nv_reservedSMEM_offset_0_alias, 0, 64
	.other		__nv_reservedSMEM_offset_0_alias,@"STO_CUDA_RESERVED_SHARED STV_DEFAULT"
__nv_reservedSMEM_offset_0_alias:
	.zero		0
	.zero		64


//--------------------- .nv.constant0._Z6kernelv  --------------------------
	.section	.nv.constant0._Z6kernelv,"a",@progbits
	.sectionflags	@""
	.align	4
.nv.constant0._Z6kernelv:
	.zero		896


//--------------------- SYMBOLS --------------------------

	.type		.nv.reservedSmem.offset0,@object
	.size		.nv.reservedSmem.offset0,0x4
	.type		vprintf,@function
